	.headerflags	@"EF_CUDA_TEXMODE_UNIFIED EF_CUDA_64BIT_ADDRESS EF_CUDA_ACCELERATORS EF_CUDA_SM90 EF_CUDA_VIRTUAL_SM(EF_CUDA_SM90)"
	.elftype	@"ET_EXEC"


//--------------------- .nv.info                  --------------------------
	.section	.nv.info,"",@"SHT_CUDA_INFO"
	.align	4


	//----- nvinfo : EIATTR_REGCOUNT
	.align		4
        /*0000*/ 	.byte	0x04, 0x2f
        /*0002*/ 	.short	(.L_3 - .L_2)
	.align		4
.L_2:
        /*0004*/ 	.word	index@(triton_poi_fused__native_batch_norm_legit_no_training_33)
        /*0008*/ 	.word	0x00000022


	//----- nvinfo : EIATTR_MIN_STACK_SIZE
	.align		4
.L_3:
        /*000c*/ 	.byte	0x04, 0x12
        /*000e*/ 	.short	(.L_5 - .L_4)
	.align		4
.L_4:
        /*0010*/ 	.word	index@(triton_poi_fused__native_batch_norm_legit_no_training_33)
        /*0014*/ 	.word	0x00000000


	//----- nvinfo : EIATTR_FRAME_SIZE
	.align		4
.L_5:
        /*0018*/ 	.byte	0x04, 0x11
        /*001a*/ 	.short	(.L_7 - .L_6)
	.align		4
.L_6:
        /*001c*/ 	.word	index@(triton_poi_fused__native_batch_norm_legit_no_training_33)
        /*0020*/ 	.word	0x00000000


	//----- nvinfo : EIATTR_MIN_STACK_SIZE
	.align		4
.L_7:
        /*0024*/ 	.byte	0x04, 0x12
        /*0026*/ 	.short	(.L_9 - .L_8)
	.align		4
.L_8:
        /*0028*/ 	.word	index@(triton_poi_fused__native_batch_norm_legit_no_training_33)
        /*002c*/ 	.word	0x00000000
.L_9:


//--------------------- .nv.info.triton_poi_fused__native_batch_norm_legit_no_training_33 --------------------------
	.section	.nv.info.triton_poi_fused__native_batch_norm_legit_no_training_33,"",@"SHT_CUDA_INFO"
	.sectionflags	@""
	.align	4


	//----- nvinfo : EIATTR_CUDA_API_VERSION
	.align		4
        /*0000*/ 	.byte	0x04, 0x37
        /*0002*/ 	.short	(.L_11 - .L_10)
.L_10:
        /*0004*/ 	.word	0x0000007c


	//----- nvinfo : EIATTR_KPARAM_INFO
	.align		4
.L_11:
        /*0008*/ 	.byte	0x04, 0x17
        /*000a*/ 	.short	(.L_13 - .L_12)
.L_12:
        /*000c*/ 	.word	0x00000000
        /*0010*/ 	.short	0x0006
        /*0012*/ 	.short	0x0030
        /*0014*/ 	.byte	0x00, 0xf0, 0x11, 0x00


	//----- nvinfo : EIATTR_KPARAM_INFO
	.align		4
.L_13:
        /*0018*/ 	.byte	0x04, 0x17
        /*001a*/ 	.short	(.L_15 - .L_14)
.L_14:
        /*001c*/ 	.word	0x00000000
        /*0020*/ 	.short	0x0005
        /*0022*/ 	.short	0x0028
        /*0024*/ 	.byte	0x00, 0xf4, 0x21, 0x00


	//----- nvinfo : EIATTR_KPARAM_INFO
	.align		4
.L_15:
        /*0028*/ 	.byte	0x04, 0x17
        /*002a*/ 	.short	(.L_17 - .L_16)
.L_16:
        /*002c*/ 	.word	0x00000000
        /*0030*/ 	.short	0x0004
        /*0032*/ 	.short	0x0020
        /*0034*/ 	.byte	0x00, 0xf4, 0x21, 0x00


	//----- nvinfo : EIATTR_KPARAM_INFO
	.align		4
.L_17:
        /*0038*/ 	.byte	0x04, 0x17
        /*003a*/ 	.short	(.L_19 - .L_18)
.L_18:
        /*003c*/ 	.word	0x00000000
        /*0040*/ 	.short	0x0003
        /*0042*/ 	.short	0x0018
        /*0044*/ 	.byte	0x00, 0xf4, 0x21, 0x00


	//----- nvinfo : EIATTR_KPARAM_INFO
	.align		4
.L_19:
        /*0048*/ 	.byte	0x04, 0x17
        /*004a*/ 	.short	(.L_21 - .L_20)
.L_20:
        /*004c*/ 	.word	0x00000000
        /*0050*/ 	.short	0x0002
        /*0052*/ 	.short	0x0010
        /*0054*/ 	.byte	0x00, 0xf4, 0x21, 0x00


	//----- nvinfo : EIATTR_KPARAM_INFO
	.align		4
.L_21:
        /*0058*/ 	.byte	0x04, 0x17
        /*005a*/ 	.short	(.L_23 - .L_22)
.L_22:
        /*005c*/ 	.word	0x00000000
        /*0060*/ 	.short	0x0001
        /*0062*/ 	.short	0x0008
        /*0064*/ 	.byte	0x00, 0xf4, 0x21, 0x00


	//----- nvinfo : EIATTR_KPARAM_INFO
	.align		4
.L_23:
        /*0068*/ 	.byte	0x04, 0x17
        /*006a*/ 	.short	(.L_25 - .L_24)
.L_24:
        /*006c*/ 	.word	0x00000000
        /*0070*/ 	.short	0x0000
        /*0072*/ 	.short	0x0000
        /*0074*/ 	.byte	0x00, 0xf4, 0x21, 0x00


	//----- nvinfo : EIATTR_SPARSE_MMA_MASK
	.align		4
.L_25:
        /*0078*/ 	.byte	0x03, 0x50
        /*007a*/ 	.short	0x0000


	//----- nvinfo : EIATTR_MAXREG_COUNT
	.align		4
        /*007c*/ 	.byte	0x03, 0x1b
        /*007e*/ 	.short	0x00ff


	//----- nvinfo : EIATTR_EXIT_INSTR_OFFSETS
	.align		4
        /*0080*/ 	.byte	0x04, 0x1c
        /*0082*/ 	.short	(.L_27 - .L_26)


	//   ....[0]....
.L_26:
        /*0084*/ 	.word	0x00000aa0


	//   ....[1]....
        /*0088*/ 	.word	0x00000ac0


	//----- nvinfo : EIATTR_REQNTID
	.align		4
.L_27:
        /*008c*/ 	.byte	0x04, 0x10
        /*008e*/ 	.short	(.L_29 - .L_28)
.L_28:
        /*0090*/ 	.word	0x00000080
        /*0094*/ 	.word	0x00000001
        /*0098*/ 	.word	0x00000001


	//----- nvinfo : EIATTR_CBANK_PARAM_SIZE
	.align		4
.L_29:
        /*009c*/ 	.byte	0x03, 0x19
        /*009e*/ 	.short	0x0034


	//----- nvinfo : EIATTR_PARAM_CBANK
	.align		4
        /*00a0*/ 	.byte	0x04, 0x0a
        /*00a2*/ 	.short	(.L_31 - .L_30)
	.align		4
.L_30:
        /*00a4*/ 	.word	index@(.nv.constant0.triton_poi_fused__native_batch_norm_legit_no_training_33)
        /*00a8*/ 	.short	0x0210
        /*00aa*/ 	.short	0x0034


	//----- nvinfo : EIATTR_SW_WAR
	.align		4
.L_31:
        /*00ac*/ 	.byte	0x04, 0x36
        /*00ae*/ 	.short	(.L_33 - .L_32)
.L_32:
        /*00b0*/ 	.word	0x00000008
.L_33:


//--------------------- .nv.callgraph             --------------------------
	.section	.nv.callgraph,"",@"SHT_CUDA_CALLGRAPH"
	.align	4
	.sectionentsize	8
	.align		4
        /*0000*/ 	.word	0x00000000
	.align		4
        /*0004*/ 	.word	0xffffffff
	.align		4
        /*0008*/ 	.word	0x00000000
	.align		4
        /*000c*/ 	.word	0xfffffffe
	.align		4
        /*0010*/ 	.word	0x00000000
	.align		4
        /*0014*/ 	.word	0xfffffffd
	.align		4
        /*0018*/ 	.word	0x00000000
	.align		4
        /*001c*/ 	.word	0xfffffffc


//--------------------- .nv.constant4             --------------------------
	.section	.nv.constant4,"a",@progbits
	.align	8
	.align		8
.nv.constant4:
        /*0000*/ 	.dword	_$_str
	.align		8
        /*0008*/ 	.dword	_$_str_$_2


//--------------------- .text.triton_poi_fused__native_batch_norm_legit_no_training_33 --------------------------
	.section	.text.triton_poi_fused__native_batch_norm_legit_no_training_33,"ax",@progbits
	.align	128
        .global         triton_poi_fused__native_batch_norm_legit_no_training_33
        .type           triton_poi_fused__native_batch_norm_legit_no_training_33,@function
        .size           triton_poi_fused__native_batch_norm_legit_no_training_33,(.L_x_1 - triton_poi_fused__native_batch_norm_legit_no_training_33)
        .other          triton_poi_fused__native_batch_norm_legit_no_training_33,@"STO_CUDA_ENTRY STV_DEFAULT"
triton_poi_fused__native_batch_norm_legit_no_training_33:
.text.triton_poi_fused__native_batch_norm_legit_no_training_33:
[----:B------:R-:W0:Y:S02]  /*0000*/  LDC R1, c[0x0][0x28] ;  /* 0x00000a00ff017b82 */ /* 0x000e240000000800 */
[----:B------:R-:W1:Y:S01]  /*0010*/  S2R R0, SR_TID.X ;  /* 0x0000000000007919 */ /* 0x000e620000002100 */
[----:B------:R-:W2:Y:S01]  /*0020*/  LDC.64 R20, c[0x0][0x210] ;  /* 0x00008400ff147b82 */ /* 0x000ea20000000a00 */
[----:B------:R-:W-:Y:S02]  /*0030*/  CS2R R6, SRZ ;  /* 0x0000000000067805 */ /* 0x000fe4000001ff00 */
[----:B------:R-:W-:Y:S01]  /*0040*/  CS2R R8, SRZ ;  /* 0x0000000000087805 */ /* 0x000fe2000001ff00 */
[----:B------:R-:W3:Y:S01]  /*0050*/  S2R R3, SR_CTAID.X ;  /* 0x0000000000037919 */ /* 0x000ee20000002500 */
[----:B------:R-:W-:Y:S01]  /*0060*/  CS2R R10, SRZ ;  /* 0x00000000000a7805 */ /* 0x000fe2000001ff00 */
[----:B------:R-:W-:Y:S02]  /*0070*/  ULDC.64 UR4, c[0x0][0x208] ;  /* 0x0000820000047ab9 */ /* 0x000fe40000000a00 */
[----:B------:R-:W4:Y:S08]  /*0080*/  LDC.64 R24, c[0x0][0x218] ;  /* 0x00008600ff187b82 */ /* 0x000f300000000a00 */
[----:B------:R-:W5:Y:S01]  /*0090*/  LDC.64 R26, c[0x0][0x220] ;  /* 0x00008800ff1a7b82 */ /* 0x000f620000000a00 */
[----:B-1----:R-:W-:-:S04]  /*00a0*/  SHF.L.U32 R0, R0, 0x2, RZ ;  /* 0x0000000200007819 */ /* 0x002fc800000006ff */
[----:B------:R-:W-:-:S04]  /*00b0*/  LOP3.LUT R0, R0, 0x1fc, RZ, 0xc0, !PT ;  /* 0x000001fc00007812 */ /* 0x000fc800078ec0ff */
[----:B---3--:R-:W-:-:S04]  /*00c0*/  LEA R0, R3, R0, 0xa ;  /* 0x0000000003007211 */ /* 0x008fc800078e50ff */
[----:B------:R-:W-:Y:S01]  /*00d0*/  IADD3 R2, R0, 0x200, RZ ;  /* 0x0000020000027810 */ /* 0x000fe20007ffe0ff */
[----:B--2---:R-:W-:-:S03]  /*00e0*/  IMAD.WIDE R20, R0, 0x4, R20 ;  /* 0x0000000400147825 */ /* 0x004fc600078e0214 */
[C---:B------:R-:W-:Y:S01]  /*00f0*/  ISETP.GE.AND P0, PT, R2.reuse, 0x10800, PT ;  /* 0x000108000200780c */ /* 0x040fe20003f06270 */
[----:B------:R-:W-:-:S05]  /*0100*/  IMAD.HI R3, R2, 0x3e0f83e1, RZ ;  /* 0x3e0f83e102037827 */ /* 0x000fca00078e02ff */
[----:B------:R-:W-:-:S04]  /*0110*/  SHF.R.U32.HI R4, RZ, 0x1f, R3 ;  /* 0x0000001fff047819 */ /* 0x000fc80000011603 */
[----:B------:R-:W-:Y:S02]  /*0120*/  LEA.HI.SX32 R3, R3, R4, 0x18 ;  /* 0x0000000403037211 */ /* 0x000fe400078fc2ff */
[----:B------:R-:W-:-:S03]  /*0130*/  CS2R R4, SRZ ;  /* 0x0000000000047805 */ /* 0x000fc6000001ff00 */
[----:B------:R-:W-:-:S03]  /*0140*/  IMAD R2, R3, -0x420, R2 ;  /* 0xfffffbe003027824 */ /* 0x000fc600078e0202 */
[----:B------:R-:W2:Y:S01]  /*0150*/  @!P0 LDG.E.128 R4, desc[UR4][R20.64+0x800] ;  /* 0x0008000414048981 */ /* 0x000ea2000c1e1d00 */
[----:B----4-:R-:W-:-:S05]  /*0160*/  IMAD.WIDE R16, R2, 0x4, R24 ;  /* 0x0000000402107825 */ /* 0x010fca00078e0218 */
[----:B------:R1:W2:Y:S01]  /*0170*/  @!P0 LDG.E.EL.128 R8, desc[UR4][R16.64] ;  /* 0x0000000410088981 */ /* 0x0002a2000c2e1d00 */
[----:B------:R-:W-:-:S05]  /*0180*/  IMAD.HI R3, R0, 0x3e0f83e1, RZ ;  /* 0x3e0f83e100037827 */ /* 0x000fca00078e02ff */
[----:B------:R-:W-:Y:S02]  /*0190*/  SHF.R.U32.HI R12, RZ, 0x1f, R3 ;  /* 0x0000001fff0c7819 */ /* 0x000fe40000011603 */
[----:B------:R-:W-:Y:S02]  /*01a0*/  ISETP.GE.AND P1, PT, R0, 0x10800, PT ;  /* 0x000108000000780c */ /* 0x000fe40003f26270 */
[----:B------:R-:W-:Y:S02]  /*01b0*/  LEA.HI.SX32 R3, R3, R12, 0x18 ;  /* 0x0000000c03037211 */ /* 0x000fe400078fc2ff */
[----:B-1----:R-:W-:Y:S02]  /*01c0*/  CS2R R16, SRZ ;  /* 0x0000000000107805 */ /* 0x002fe4000001ff00 */
[----:B------:R-:W-:Y:S01]  /*01d0*/  CS2R R18, SRZ ;  /* 0x0000000000127805 */ /* 0x000fe2000001ff00 */
[----:B------:R-:W-:-:S04]  /*01e0*/  IMAD R3, R3, -0x420, R0 ;  /* 0xfffffbe003037824 */ /* 0x000fc800078e0200 */
[----:B------:R-:W-:Y:S01]  /*01f0*/  IMAD.WIDE R28, R3, 0x4, R24 ;  /* 0x00000004031c7825 */ /* 0x000fe200078e0218 */
[----:B------:R-:W-:Y:S02]  /*0200*/  CS2R R24, SRZ ;  /* 0x0000000000187805 */ /* 0x000fe4000001ff00 */
[----:B------:R-:W-:Y:S02]  /*0210*/  CS2R R12, SRZ ;  /* 0x00000000000c7805 */ /* 0x000fe4000001ff00 */
[----:B------:R-:W-:Y:S02]  /*0220*/  CS2R R14, SRZ ;  /* 0x00000000000e7805 */ /* 0x000fe4000001ff00 */
[----:B------:R-:W-:-:S04]  /*0230*/  CS2R R22, SRZ ;  /* 0x0000000000167805 */ /* 0x000fc8000001ff00 */
[----:B------:R1:W3:Y:S02]  /*0240*/  @!P1 LDG.E.128 R12, desc[UR4][R20.64] ;  /* 0x00000004140c9981 */ /* 0x0002e4000c1e1d00 */
[----:B-1----:R-:W-:-:S06]  /*0250*/  CS2R R20, SRZ ;  /* 0x0000000000147805 */ /* 0x002fcc000001ff00 */
[----:B------:R-:W3:Y:S01]  /*0260*/  @!P1 LDG.E.EL.128 R20, desc[UR4][R28.64] ;  /* 0x000000041c149981 */ /* 0x000ee2000c2e1d00 */
[----:B--2---:R-:W-:Y:S01]  /*0270*/  FADD R7, -R11, R7 ;  /* 0x000000070b077221 */ /* 0x004fe20000000100 */
[----:B------:R-:W-:Y:S01]  /*0280*/  FADD R6, -R10, R6 ;  /* 0x000000060a067221 */ /* 0x000fe20000000100 */
[----:B-----5:R-:W-:-:S05]  /*0290*/  IMAD.WIDE R10, R3, 0x4, R26 ;  /* 0x00000004030a7825 */ /* 0x020fca00078e021a */
[----:B------:R1:W2:Y:S02]  /*02a0*/  @!P1 LDG.E.EL.128 R16, desc[UR4][R10.64] ;  /* 0x000000040a109981 */ /* 0x0002a4000c2e1d00 */
[----:B-1----:R-:W-:Y:S01]  /*02b0*/  IMAD.WIDE R10, R2, 0x4, R26 ;  /* 0x00000004020a7825 */ /* 0x002fe200078e021a */
[----:B------:R-:W-:-:S06]  /*02c0*/  CS2R R26, SRZ ;  /* 0x00000000001a7805 */ /* 0x000fcc000001ff00 */
[----:B------:R1:W4:Y:S01]  /*02d0*/  @!P0 LDG.E.EL.128 R24, desc[UR4][R10.64] ;  /* 0x000000040a188981 */ /* 0x000322000c2e1d00 */
[----:B------:R-:W-:Y:S01]  /*02e0*/  FADD R5, -R9, R5 ;  /* 0x0000000509057221 */ /* 0x000fe20000000100 */
[----:B------:R-:W-:Y:S01]  /*02f0*/  FADD R4, -R8, R4 ;  /* 0x0000000408047221 */ /* 0x000fe20000000100 */
[----:B------:R-:W-:Y:S01]  /*0300*/  HFMA2.MMA R8, -RZ, RZ, 1.625, 0 ;  /* 0x3e800000ff087435 */ /* 0x000fe200000001ff */
[----:B---3--:R-:W-:Y:S01]  /*0310*/  FADD R23, -R23, R15 ;  /* 0x0000000f17177221 */ /* 0x008fe20000000100 */
[----:B------:R-:W-:Y:S01]  /*0320*/  FADD R12, -R20, R12 ;  /* 0x0000000c140c7221 */ /* 0x000fe20000000100 */
[----:B------:R-:W-:Y:S01]  /*0330*/  FADD R21, -R21, R13 ;  /* 0x0000000d15157221 */ /* 0x000fe20000000100 */
[----:B------:R-:W-:Y:S01]  /*0340*/  FADD R22, -R22, R14 ;  /* 0x0000000e16167221 */ /* 0x000fe20000000100 */
[----:B--2---:R-:W-:Y:S01]  /*0350*/  FADD R9, R16, 9.9999997473787516356e-06 ;  /* 0x3727c5ac10097421 */ /* 0x004fe20000000000 */
[----:B------:R-:W-:Y:S01]  /*0360*/  FADD R30, R17, 9.9999997473787516356e-06 ;  /* 0x3727c5ac111e7421 */ /* 0x000fe20000000000 */
[----:B------:R-:W-:-:S04]  /*0370*/  FADD R28, R18, 9.9999997473787516356e-06 ;  /* 0x3727c5ac121c7421 */ /* 0x000fc80000000000 */
[----:B------:R-:W2:Y:S01]  /*0380*/  MUFU.SQRT R9, R9 ;  /* 0x0000000900097308 */ /* 0x000ea20000002000 */
[----:B------:R-:W-:-:S07]  /*0390*/  FADD R19, R19, 9.9999997473787516356e-06 ;  /* 0x3727c5ac13137421 */ /* 0x000fce0000000000 */
[----:B-1----:R-:W1:Y:S08]  /*03a0*/  MUFU.SQRT R10, R30 ;  /* 0x0000001e000a7308 */ /* 0x002e700000002000 */
[----:B------:R-:W3:Y:S01]  /*03b0*/  MUFU.SQRT R11, R28 ;  /* 0x0000001c000b7308 */ /* 0x000ee20000002000 */
[C---:B--2---:R-:W-:Y:S01]  /*03c0*/  FSETP.GT.AND P6, PT, R9.reuse, 8.50705917302346158658e+37, PT ;  /* 0x7e8000000900780b */ /* 0x044fe20003fc4000 */
[----:B----4-:R-:W-:Y:S01]  /*03d0*/  FADD R24, R24, 9.9999997473787516356e-06 ;  /* 0x3727c5ac18187421 */ /* 0x010fe20000000000 */
[----:B------:R-:W-:-:S05]  /*03e0*/  FSETP.GEU.AND P2, PT, R9, 1.175494350822287508e-38, PT ;  /* 0x008000000900780b */ /* 0x000fca0003f4e000 */
[----:B------:R-:W2:Y:S01]  /*03f0*/  MUFU.SQRT R16, R19 ;  /* 0x0000001300107308 */ /* 0x000ea20000002000 */
[----:B-1----:R-:W-:Y:S01]  /*0400*/  FSETP.GT.AND P3, PT, R10, 8.50705917302346158658e+37, PT ;  /* 0x7e8000000a00780b */ /* 0x002fe20003f64000 */
[----:B------:R-:W-:Y:S01]  /*0410*/  FADD R25, R25, 9.9999997473787516356e-06 ;  /* 0x3727c5ac19197421 */ /* 0x000fe20000000000 */
[----:B---3--:R-:W-:-:S05]  /*0420*/  FSETP.GT.AND P4, PT, R11, 8.50705917302346158658e+37, PT ;  /* 0x7e8000000b00780b */ /* 0x008fca0003f84000 */
[----:B------:R-:W1:Y:S01]  /*0430*/  MUFU.SQRT R17, R24 ;  /* 0x0000001800117308 */ /* 0x000e620000002000 */
[----:B------:R-:W-:Y:S01]  /*0440*/  FADD R26, R26, 9.9999997473787516356e-06 ;  /* 0x3727c5ac1a1a7421 */ /* 0x000fe20000000000 */
[----:B------:R-:W-:-:S06]  /*0450*/  @P6 FMUL R9, R9, 0.25 ;  /* 0x3e80000009096820 */ /* 0x000fcc0000400000 */
[----:B------:R3:W4:Y:S01]  /*0460*/  MUFU.SQRT R18, R25 ;  /* 0x0000001900127308 */ /* 0x0007220000002000 */
[C---:B------:R-:W-:Y:S01]  /*0470*/  FSETP.GEU.AND P5, PT, R10.reuse, 1.175494350822287508e-38, PT ;  /* 0x008000000a00780b */ /* 0x040fe20003fae000 */
[----:B------:R-:W-:Y:S01]  /*0480*/  @!P2 FMUL R9, R9, 16777216 ;  /* 0x4b8000000909a820 */ /* 0x000fe20000400000 */
[----:B------:R-:W-:Y:S01]  /*0490*/  @P3 FMUL R10, R10, 0.25 ;  /* 0x3e8000000a0a3820 */ /* 0x000fe20000400000 */
[----:B---3--:R-:W-:Y:S02]  /*04a0*/  FSEL R25, R8, 1, P6 ;  /* 0x3f80000008197808 */ /* 0x008fe40003000000 */
[----:B--2---:R-:W-:Y:S02]  /*04b0*/  FSETP.GT.AND P6, PT, R16, 8.50705917302346158658e+37, PT ;  /* 0x7e8000001000780b */ /* 0x004fe40003fc4000 */
[----:B------:R-:W2:Y:S01]  /*04c0*/  MUFU.SQRT R15, R26 ;  /* 0x0000001a000f7308 */ /* 0x000ea20000002000 */
[----:B------:R-:W-:Y:S01]  /*04d0*/  FSEL R20, R8, 1, P3 ;  /* 0x3f80000008147808 */ /* 0x000fe20001800000 */
[----:B------:R-:W-:Y:S01]  /*04e0*/  @!P2 FMUL R25, R25, 16777216 ;  /* 0x4b8000001919a820 */ /* 0x000fe20000400000 */
[----:B------:R-:W-:-:S02]  /*04f0*/  FSETP.GEU.AND P2, PT, R11, 1.175494350822287508e-38, PT ;  /* 0x008000000b00780b */ /* 0x000fc40003f4e000 */
[----:B------:R-:W-:Y:S01]  /*0500*/  FSETP.GEU.AND P3, PT, R16, 1.175494350822287508e-38, PT ;  /* 0x008000001000780b */ /* 0x000fe20003f6e000 */
[----:B------:R-:W-:Y:S01]  /*0510*/  @P4 FMUL R11, R11, 0.25 ;  /* 0x3e8000000b0b4820 */ /* 0x000fe20000400000 */
[C---:B------:R-:W-:Y:S02]  /*0520*/  FSEL R13, R8.reuse, 1, P4 ;  /* 0x3f800000080d7808 */ /* 0x040fe40002000000 */
[----:B-1----:R-:W-:Y:S01]  /*0530*/  FSETP.GT.AND P4, PT, R17, 8.50705917302346158658e+37, PT ;  /* 0x7e8000001100780b */ /* 0x002fe20003f84000 */
[----:B------:R-:W-:Y:S01]  /*0540*/  FADD R27, R27, 9.9999997473787516356e-06 ;  /* 0x3727c5ac1b1b7421 */ /* 0x000fe20000000000 */
[----:B------:R-:W-:Y:S01]  /*0550*/  FSEL R24, R8, 1, P6 ;  /* 0x3f80000008187808 */ /* 0x000fe20003000000 */
[----:B------:R-:W-:Y:S01]  /*0560*/  @P6 FMUL R16, R16, 0.25 ;  /* 0x3e80000010106820 */ /* 0x000fe20000400000 */
[----:B----4-:R-:W-:Y:S01]  /*0570*/  FSETP.GT.AND P6, PT, R18, 8.50705917302346158658e+37, PT ;  /* 0x7e8000001200780b */ /* 0x010fe20003fc4000 */
[----:B------:R-:W1:Y:S01]  /*0580*/  MUFU.SQRT R19, R27 ;  /* 0x0000001b00137308 */ /* 0x000e620000002000 */
[----:B------:R-:W-:Y:S01]  /*0590*/  @!P5 FMUL R10, R10, 16777216 ;  /* 0x4b8000000a0ad820 */ /* 0x000fe20000400000 */
[----:B------:R-:W-:Y:S01]  /*05a0*/  @!P2 FMUL R11, R11, 16777216 ;  /* 0x4b8000000b0ba820 */ /* 0x000fe20000400000 */
[----:B------:R-:W-:Y:S01]  /*05b0*/  @!P2 FMUL R13, R13, 16777216 ;  /* 0x4b8000000d0da820 */ /* 0x000fe20000400000 */
[----:B--2---:R-:W-:Y:S01]  /*05c0*/  FSETP.GT.AND P2, PT, R15, 8.50705917302346158658e+37, PT ;  /* 0x7e8000000f00780b */ /* 0x004fe20003f44000 */
[----:B------:R-:W-:Y:S01]  /*05d0*/  @!P3 FMUL R16, R16, 16777216 ;  /* 0x4b8000001010b820 */ /* 0x000fe20000400000 */
[----:B------:R-:W-:Y:S01]  /*05e0*/  @!P5 FMUL R20, R20, 16777216 ;  /* 0x4b8000001414d820 */ /* 0x000fe20000400000 */
[C---:B------:R-:W-:Y:S01]  /*05f0*/  FSETP.GEU.AND P5, PT, R17.reuse, 1.175494350822287508e-38, PT ;  /* 0x008000001100780b */ /* 0x040fe20003fae000 */
[----:B------:R2:W3:Y:S01]  /*0600*/  MUFU.RCP R14, R9 ;  /* 0x00000009000e7308 */ /* 0x0004e20000001000 */
[----:B------:R-:W-:Y:S01]  /*0610*/  @P4 FMUL R17, R17, 0.25 ;  /* 0x3e80000011114820 */ /* 0x000fe20000400000 */
[----:B------:R-:W-:Y:S01]  /*0620*/  @!P3 FMUL R24, R24, 16777216 ;  /* 0x4b8000001818b820 */ /* 0x000fe20000400000 */
[----:B--2---:R-:W-:-:S02]  /*0630*/  FSEL R9, R8, 1, P4 ;  /* 0x3f80000008097808 */ /* 0x004fc40002000000 */
[----:B------:R-:W-:-:S03]  /*0640*/  FSETP.GEU.AND P4, PT, R15, 1.175494350822287508e-38, PT ;  /* 0x008000000f00780b */ /* 0x000fc60003f8e000 */
[----:B------:R-:W2:Y:S01]  /*0650*/  MUFU.RCP R10, R10 ;  /* 0x0000000a000a7308 */ /* 0x000ea20000001000 */
[C---:B------:R-:W-:Y:S01]  /*0660*/  FSETP.GEU.AND P3, PT, R18.reuse, 1.175494350822287508e-38, PT ;  /* 0x008000001200780b */ /* 0x040fe20003f6e000 */
[----:B------:R-:W-:Y:S01]  /*0670*/  @P6 FMUL R18, R18, 0.25 ;  /* 0x3e80000012126820 */ /* 0x000fe20000400000 */
[----:B------:R-:W-:-:S05]  /*0680*/  FSEL R28, R8, 1, P6 ;  /* 0x3f800000081c7808 */ /* 0x000fca0003000000 */
[----:B------:R-:W4:Y:S01]  /*0690*/  MUFU.RCP R16, R16 ;  /* 0x0000001000107308 */ /* 0x000f220000001000 */
[----:B-1----:R-:W-:Y:S01]  /*06a0*/  FSETP.GT.AND P6, PT, R19, 8.50705917302346158658e+37, PT ;  /* 0x7e8000001300780b */ /* 0x002fe20003fc4000 */
[----:B------:R-:W-:-:S06]  /*06b0*/  @P2 FMUL R15, R15, 0.25 ;  /* 0x3e8000000f0f2820 */ /* 0x000fcc0000400000 */
[----:B------:R-:W1:Y:S01]  /*06c0*/  MUFU.RCP R11, R11 ;  /* 0x0000000b000b7308 */ /* 0x000e620000001000 */
[----:B------:R-:W-:Y:S01]  /*06d0*/  FSEL R26, R8, 1, P2 ;  /* 0x3f800000081a7808 */ /* 0x000fe20001000000 */
[----:B---3--:R-:W-:Y:S01]  /*06e0*/  FMUL R14, R14, R25 ;  /* 0x000000190e0e7220 */ /* 0x008fe20000400000 */
[----:B------:R-:W-:Y:S01]  /*06f0*/  FSETP.GEU.AND P2, PT, R19, 1.175494350822287508e-38, PT ;  /* 0x008000001300780b */ /* 0x000fe20003f4e000 */
[----:B------:R-:W-:Y:S01]  /*0700*/  @!P4 FMUL R15, R15, 16777216 ;  /* 0x4b8000000f0fc820 */ /* 0x000fe20000400000 */
[----:B--2---:R-:W-:Y:S01]  /*0710*/  FMUL R20, R10, R20 ;  /* 0x000000140a147220 */ /* 0x004fe20000400000 */
[----:B----4-:R-:W-:Y:S02]  /*0720*/  FMUL R24, R16, R24 ;  /* 0x0000001810187220 */ /* 0x010fe40000400000 */
[----:B------:R2:W-:Y:S01]  /*0730*/  MUFU.RCP R10, R15 ;  /* 0x0000000f000a7308 */ /* 0x0005e20000001000 */
[----:B------:R-:W-:Y:S01]  /*0740*/  FMUL R16, R12, R14 ;  /* 0x0000000e0c107220 */ /* 0x000fe20000400000 */
[----:B------:R-:W-:Y:S01]  /*0750*/  @!P3 FMUL R18, R18, 16777216 ;  /* 0x4b8000001212b820 */ /* 0x000fe20000400000 */
[----:B------:R-:W-:Y:S01]  /*0760*/  @P6 FMUL R19, R19, 0.25 ;  /* 0x3e80000013136820 */ /* 0x000fe20000400000 */
[----:B-1----:R-:W-:Y:S01]  /*0770*/  FMUL R25, R11, R13 ;  /* 0x0000000d0b197220 */ /* 0x002fe20000400000 */
[----:B--2---:R-:W1:Y:S01]  /*0780*/  LDC.64 R14, c[0x0][0x228] ;  /* 0x00008a00ff0e7b82 */ /* 0x004e620000000a00 */
[----:B------:R-:W-:-:S02]  /*0790*/  @!P5 FMUL R17, R17, 16777216 ;  /* 0x4b8000001111d820 */ /* 0x000fc40000400000 */
[----:B------:R-:W-:-:S05]  /*07a0*/  @!P2 FMUL R19, R19, 16777216 ;  /* 0x4b8000001313a820 */ /* 0x000fca0000400000 */
[----:B------:R-:W2:Y:S01]  /*07b0*/  LDC.64 R12, c[0x0][0x230] ;  /* 0x00008c00ff0c7b82 */ /* 0x000ea20000000a00 */
[----:B------:R-:W3:Y:S01]  /*07c0*/  MUFU.RCP R18, R18 ;  /* 0x0000001200127308 */ /* 0x000ee20000001000 */
[----:B------:R-:W-:-:S07]  /*07d0*/  FSEL R8, R8, 1, P6 ;  /* 0x3f80000008087808 */ /* 0x000fce0003000000 */
[----:B------:R-:W4:Y:S08]  /*07e0*/  MUFU.RCP R17, R17 ;  /* 0x0000001100117308 */ /* 0x000f300000001000 */
[----:B------:R-:W5:Y:S01]  /*07f0*/  MUFU.RCP R27, R19 ;  /* 0x00000013001b7308 */ /* 0x000f620000001000 */
[----:B------:R-:W-:Y:S01]  /*0800*/  @!P3 FMUL R28, R28, 16777216 ;  /* 0x4b8000001c1cb820 */ /* 0x000fe20000400000 */
[----:B------:R-:W-:Y:S01]  /*0810*/  @!P5 FMUL R9, R9, 16777216 ;  /* 0x4b8000000909d820 */ /* 0x000fe20000400000 */
[----:B------:R-:W-:Y:S01]  /*0820*/  @!P4 FMUL R26, R26, 16777216 ;  /* 0x4b8000001a1ac820 */ /* 0x000fe20000400000 */
[----:B------:R-:W-:Y:S01]  /*0830*/  @!P2 FMUL R8, R8, 16777216 ;  /* 0x4b8000000808a820 */ /* 0x000fe20000400000 */
[----:B------:R-:W-:Y:S01]  /*0840*/  FMUL R25, R22, R25 ;  /* 0x0000001916197220 */ /* 0x000fe20000400000 */
[----:B------:R-:W-:Y:S01]  /*0850*/  FMUL R24, R23, R24 ;  /* 0x0000001817187220 */ /* 0x000fe20000400000 */
[----:B---3--:R-:W-:Y:S01]  /*0860*/  FMUL R28, R18, R28 ;  /* 0x0000001c121c7220 */ /* 0x008fe20000400000 */
[----:B-1----:R-:W-:-:S04]  /*0870*/  IMAD.WIDE R30, R3, 0x4, R14 ;  /* 0x00000004031e7825 */ /* 0x002fc800078e020e */
[----:B----4-:R-:W-:Y:S01]  /*0880*/  FMUL R17, R17, R9 ;  /* 0x0000000911117220 */ /* 0x010fe20000400000 */
[----:B------:R-:W-:Y:S01]  /*0890*/  FMUL R26, R10, R26 ;  /* 0x0000001a0a1a7220 */ /* 0x000fe20000400000 */
[----:B------:R-:W-:Y:S01]  /*08a0*/  IMAD.WIDE R22, R2, 0x4, R14 ;  /* 0x0000000402167825 */ /* 0x000fe200078e020e */
[----:B------:R-:W-:Y:S02]  /*08b0*/  CS2R R10, SRZ ;  /* 0x00000000000a7805 */ /* 0x000fe4000001ff00 */
[----:B------:R-:W-:Y:S01]  /*08c0*/  CS2R R14, SRZ ;  /* 0x00000000000e7805 */ /* 0x000fe2000001ff00 */
[----:B-----5:R-:W-:Y:S01]  /*08d0*/  FMUL R27, R27, R8 ;  /* 0x000000081b1b7220 */ /* 0x020fe20000400000 */
[----:B--2---:R-:W-:Y:S01]  /*08e0*/  IMAD.WIDE R18, R3, 0x4, R12 ;  /* 0x0000000403127825 */ /* 0x004fe200078e020c */
[----:B------:R-:W-:-:S03]  /*08f0*/  CS2R R8, SRZ ;  /* 0x0000000000087805 */ /* 0x000fc6000001ff00 */
[----:B------:R-:W-:Y:S01]  /*0900*/  IMAD.WIDE R2, R2, 0x4, R12 ;  /* 0x0000000402027825 */ /* 0x000fe200078e020c */
[----:B------:R-:W-:Y:S02]  /*0910*/  CS2R R12, SRZ ;  /* 0x00000000000c7805 */ /* 0x000fe4000001ff00 */
[----:B------:R-:W2:Y:S04]  /*0920*/  @!P1 LDG.E.EL.128 R8, desc[UR4][R30.64] ;  /* 0x000000041e089981 */ /* 0x000ea8000c2e1d00 */
[----:B------:R1:W2:Y:S01]  /*0930*/  @!P1 LDG.E.EL.128 R12, desc[UR4][R18.64] ;  /* 0x00000004120c9981 */ /* 0x0002a2000c2e1d00 */
[----:B------:R-:W-:Y:S01]  /*0940*/  FMUL R4, R4, R17 ;  /* 0x0000001104047220 */ /* 0x000fe20000400000 */
[----:B------:R-:W-:Y:S01]  /*0950*/  FMUL R20, R21, R20 ;  /* 0x0000001415147220 */ /* 0x000fe20000400000 */
[----:B-1----:R-:W-:Y:S01]  /*0960*/  CS2R R18, SRZ ;  /* 0x0000000000127805 */ /* 0x002fe2000001ff00 */
[----:B--2---:R-:W-:Y:S01]  /*0970*/  FFMA R8, R16, R8, R12 ;  /* 0x0000000810087223 */ /* 0x004fe2000000000c */
[----:B------:R-:W-:Y:S01]  /*0980*/  CS2R R16, SRZ ;  /* 0x0000000000107805 */ /* 0x000fe2000001ff00 */
[----:B------:R-:W-:Y:S01]  /*0990*/  FFMA R9, R20, R9, R13 ;  /* 0x0000000914097223 */ /* 0x000fe2000000000d */
[----:B------:R-:W-:-:S04]  /*09a0*/  CS2R R20, SRZ ;  /* 0x0000000000147805 */ /* 0x000fc8000001ff00 */
[----:B------:R1:W2:Y:S02]  /*09b0*/  @!P0 LDG.E.EL.128 R16, desc[UR4][R22.64] ;  /* 0x0000000416108981 */ /* 0x0002a4000c2e1d00 */
[----:B-1----:R-:W-:-:S06]  /*09c0*/  CS2R R22, SRZ ;  /* 0x0000000000167805 */ /* 0x002fcc000001ff00 */
[----:B------:R1:W2:Y:S02]  /*09d0*/  @!P0 LDG.E.EL.128 R20, desc[UR4][R2.64] ;  /* 0x0000000402148981 */ /* 0x0002a4000c2e1d00 */
[----:B-1----:R-:W1:Y:S01]  /*09e0*/  LDC.64 R2, c[0x0][0x238] ;  /* 0x00008e00ff027b82 */ /* 0x002e620000000a00 */
[----:B------:R-:W-:Y:S01]  /*09f0*/  FFMA R10, R25, R10, R14 ;  /* 0x0000000a190a7223 */ /* 0x000fe2000000000e */
[----:B------:R-:W-:Y:S01]  /*0a00*/  FFMA R11, R24, R11, R15 ;  /* 0x0000000b180b7223 */ /* 0x000fe2000000000f */
[----:B------:R-:W-:Y:S01]  /*0a10*/  FMUL R28, R5, R28 ;  /* 0x0000001c051c7220 */ /* 0x000fe20000400000 */
[----:B------:R-:W-:Y:S01]  /*0a20*/  FMUL R5, R6, R26 ;  /* 0x0000001a06057220 */ /* 0x000fe20000400000 */
[----:B------:R-:W-:Y:S01]  /*0a30*/  FMUL R6, R7, R27 ;  /* 0x0000001b07067220 */ /* 0x000fe20000400000 */
[----:B-1----:R-:W-:-:S05]  /*0a40*/  IMAD.WIDE R12, R0, 0x4, R2 ;  /* 0x00000004000c7825 */ /* 0x002fca00078e0202 */
[----:B------:R1:W-:Y:S01]  /*0a50*/  @!P1 STG.E.128 desc[UR4][R12.64], R8 ;  /* 0x000000080c009986 */ /* 0x0003e2000c101d04 */
[----:B--2---:R-:W-:Y:S01]  /*0a60*/  FFMA R16, R4, R16, R20 ;  /* 0x0000001004107223 */ /* 0x004fe20000000014 */
[----:B------:R-:W-:Y:S01]  /*0a70*/  FFMA R17, R28, R17, R21 ;  /* 0x000000111c117223 */ /* 0x000fe20000000015 */
[----:B------:R-:W-:Y:S01]  /*0a80*/  FFMA R18, R5, R18, R22 ;  /* 0x0000001205127223 */ /* 0x000fe20000000016 */
[----:B------:R-:W-:Y:S01]  /*0a90*/  FFMA R19, R6, R19, R23 ;  /* 0x0000001306137223 */ /* 0x000fe20000000017 */
[----:B-1----:R-:W-:Y:S06]  /*0aa0*/  @P0 EXIT ;  /* 0x000000000000094d */ /* 0x002fec0003800000 */
[----:B------:R-:W-:Y:S01]  /*0ab0*/  STG.E.128 desc[UR4][R12.64+0x800], R16 ;  /* 0x000800100c007986 */ /* 0x000fe2000c101d04 */
[----:B------:R-:W-:Y:S05]  /*0ac0*/  EXIT ;  /* 0x000000000000794d */ /* 0x000fea0003800000 */
.L_x_0:
[----:B------:R-:W-:-:S00]  /*0ad0*/  BRA `(.L_x_0) ;  /* 0xfffffffc00fc7947 */ /* 0x000fc0000383ffff */
[----:B------:R-:W-:-:S00]  /*0ae0*/  NOP ;  /* 0x0000000000007918 */ /* 0x000fc00000000000 */
        /* <DEDUP_REMOVED lines=9> */
.L_x_1:


//--------------------- .nv.global.init           --------------------------
	.section	.nv.global.init,"aw",@progbits
.nv.global.init:
	.type		_$_str,@object
	.size		_$_str,(_$_str_$_2 - _$_str)
_$_str:
        /*0000*/ 	.byte	0x5f, 0x5f, 0x43, 0x55, 0x44, 0x41, 0x5f, 0x46, 0x54, 0x5a, 0x00
	.type		_$_str_$_2,@object
	.size		_$_str_$_2,(.L_1 - _$_str_$_2)
_$_str_$_2:
        /*000b*/ 	.byte	0x5f, 0x5f, 0x43, 0x55, 0x44, 0x41, 0x5f, 0x50, 0x52, 0x45, 0x43, 0x5f, 0x53, 0x51, 0x52, 0x54
        /*001b*/ 	.byte	0x00
.L_1:


//--------------------- .nv.constant0.triton_poi_fused__native_batch_norm_legit_no_training_33 --------------------------
	.section	.nv.constant0.triton_poi_fused__native_batch_norm_legit_no_training_33,"a",@progbits
	.sectionflags	@""
	.align	4
.nv.constant0.triton_poi_fused__native_batch_norm_legit_no_training_33:
	.zero		580
